//
// Generated by NVIDIA NVVM Compiler
//
// Compiler Build ID: CL-36424714
// Cuda compilation tools, release 13.0, V13.0.88
// Based on NVVM 20.0.0
//

.version 9.0
.target sm_100
.address_size 64

	// .globl	_Z18incrementArrayLoopPfm

.visible .entry _Z18incrementArrayLoopPfm(
	.param .u64 .ptr .align 1 _Z18incrementArrayLoopPfm_param_0,
	.param .u64 _Z18incrementArrayLoopPfm_param_1
)
{
	.reg .pred 	%p<3>;
	.reg .b32 	%r<7>;
	.reg .b32 	%f<3>;
	.reg .b64 	%rd<11>;

	ld.param.u64 	%rd6, [_Z18incrementArrayLoopPfm_param_0];
	ld.param.u64 	%rd7, [_Z18incrementArrayLoopPfm_param_1];
	mov.u32 	%r2, %ctaid.x;
	mov.u32 	%r1, %ntid.x;
	mov.u32 	%r3, %tid.x;
	mad.lo.s32 	%r4, %r2, %r1, %r3;
	cvt.u64.u32 	%rd10, %r4;
	setp.le.u64 	%p1, %rd7, %rd10;
	@%p1 bra 	$L__BB0_3;
	mov.u32 	%r5, %nctaid.x;
	mul.lo.s32 	%r6, %r5, %r1;
	cvt.u64.u32 	%rd2, %r6;
	cvta.to.global.u64 	%rd3, %rd6;
$L__BB0_2:
	shl.b64 	%rd8, %rd10, 2;
	add.s64 	%rd9, %rd3, %rd8;
	ld.global.f32 	%f1, [%rd9];
	add.f32 	%f2, %f1, 0f3F800000;
	st.global.f32 	[%rd9], %f2;
	add.s64 	%rd10, %rd10, %rd2;
	setp.lt.u64 	%p2, %rd10, %rd7;
	@%p2 bra 	$L__BB0_2;
$L__BB0_3:
	ret;

}


// ===== COMPILED SASS (sm_100) =====

	.target	sm_100

	.elftype	@"ET_EXEC"


//--------------------- .note.nv.tkinfo           --------------------------
	.section	.note.nv.tkinfo,"",@"SHT_NOTE"
	.sectionflags	@"SHF_NOTE_NV_TKINFO"
	.tkinfo
        /*0018*/ 	.word	0x00000002
        /*0030*/ 	.string	""
        /*0030*/ 	.string	"ptxas"
        /*0030*/ 	.string	"Cuda compilation tools, release 13.0, V13.0.88"
        /*0030*/ 	.string	"Build cuda_13.0.r13.0/compiler.36424714_0"
        /*0030*/ 	.string	"-arch sm_100 -m 64 "



//--------------------- .note.nv.cuinfo           --------------------------
	.section	.note.nv.cuinfo,"",@"SHT_NOTE"
	.sectionflags	@"SHF_NOTE_NV_CUINFO"
        /*0018*/ 	.short	0x0002
        /*001a*/ 	.short	0x0064
        /*001c*/ 	.short	0x0082
	.zero		2


//--------------------- .nv.info                  --------------------------
	.section	.nv.info,"",@"SHT_CUDA_INFO"
	.align	4


	//----- nvinfo : EIATTR_REGCOUNT
	.align		4
        /*0000*/ 	.byte	0x04, 0x2f
        /*0002*/ 	.short	(.L_1 - .L_0)
	.align		4
.L_0:
        /*0004*/ 	.word	index@(_Z18incrementArrayLoopPfm)
        /*0008*/ 	.word	0x0000000a


	//----- nvinfo : EIATTR_FRAME_SIZE
	.align		4
.L_1:
        /*000c*/ 	.byte	0x04, 0x11
        /*000e*/ 	.short	(.L_3 - .L_2)
	.align		4
.L_2:
        /*0010*/ 	.word	index@(_Z18incrementArrayLoopPfm)
        /*0014*/ 	.word	0x00000000


	//----- nvinfo : EIATTR_MIN_STACK_SIZE
	.align		4
.L_3:
        /*0018*/ 	.byte	0x04, 0x12
        /*001a*/ 	.short	(.L_5 - .L_4)
	.align		4
.L_4:
        /*001c*/ 	.word	index@(_Z18incrementArrayLoopPfm)
        /*0020*/ 	.word	0x00000000
.L_5:


//--------------------- .nv.compat                --------------------------
	.section	.nv.compat,"",@"SHT_CUDA_COMPAT_INFO"
	.align	4
        /*0000*/ 	.byte	0x02, 0x09, 0x00, 0x00, 0x02, 0x02, 0x01, 0x00, 0x02, 0x05, 0x05, 0x00, 0x03, 0x07, 0x01, 0x01
        /*0010*/ 	.byte	0x02, 0x03, 0x00, 0x00, 0x02, 0x06, 0x01, 0x00, 0x04, 0x0b, 0x08, 0x00, 0x09, 0x00, 0x00, 0x00
        /*0020*/ 	.byte	0x00, 0x00, 0x00, 0x00


//--------------------- .nv.info._Z18incrementArrayLoopPfm --------------------------
	.section	.nv.info._Z18incrementArrayLoopPfm,"",@"SHT_CUDA_INFO"
	.sectionflags	@""
	.align	4


	//----- nvinfo : EIATTR_CUDA_API_VERSION
	.align		4
        /*0000*/ 	.byte	0x04, 0x37
        /*0002*/ 	.short	(.L_7 - .L_6)
.L_6:
        /*0004*/ 	.word	0x00000082


	//----- nvinfo : EIATTR_KPARAM_INFO
	.align		4
.L_7:
        /*0008*/ 	.byte	0x04, 0x17
        /*000a*/ 	.short	(.L_9 - .L_8)
.L_8:
        /*000c*/ 	.word	0x00000000
        /*0010*/ 	.short	0x0001
        /*0012*/ 	.short	0x0008
        /*0014*/ 	.byte	0x00, 0xf0, 0x21, 0x00


	//----- nvinfo : EIATTR_KPARAM_INFO
	.align		4
.L_9:
        /*0018*/ 	.byte	0x04, 0x17
        /*001a*/ 	.short	(.L_11 - .L_10)
.L_10:
        /*001c*/ 	.word	0x00000000
        /*0020*/ 	.short	0x0000
        /*0022*/ 	.short	0x0000
        /*0024*/ 	.byte	0x00, 0xf5, 0x21, 0x00


	//----- nvinfo : EIATTR_SPARSE_MMA_MASK
	.align		4
.L_11:
        /*0028*/ 	.byte	0x03, 0x50
        /*002a*/ 	.short	0x0000


	//----- nvinfo : EIATTR_MAXREG_COUNT
	.align		4
        /*002c*/ 	.byte	0x03, 0x1b
        /*002e*/ 	.short	0x00ff


	//----- nvinfo : EIATTR_MERCURY_ISA_VERSION
	.align		4
        /*0030*/ 	.byte	0x03, 0x5f
        /*0032*/ 	.short	0x0101


	//----- nvinfo : EIATTR_VRC_CTA_INIT_COUNT
	.align		4
        /*0034*/ 	.byte	0x02, 0x4a
	.zero		1
	.zero		1


	//----- nvinfo : EIATTR_EXIT_INSTR_OFFSETS
	.align		4
        /*0038*/ 	.byte	0x04, 0x1c
        /*003a*/ 	.short	(.L_13 - .L_12)


	//   ....[0]....
.L_12:
        /*003c*/ 	.word	0x00000080


	//   ....[1]....
        /*0040*/ 	.word	0x00000190


	//----- nvinfo : EIATTR_CRS_STACK_SIZE
	.align		4
.L_13:
        /*0044*/ 	.byte	0x04, 0x1e
        /*0046*/ 	.short	(.L_15 - .L_14)
.L_14:
        /*0048*/ 	.word	0x00000000


	//----- nvinfo : EIATTR_CBANK_PARAM_SIZE
	.align		4
.L_15:
        /*004c*/ 	.byte	0x03, 0x19
        /*004e*/ 	.short	0x0010


	//----- nvinfo : EIATTR_PARAM_CBANK
	.align		4
        /*0050*/ 	.byte	0x04, 0x0a
        /*0052*/ 	.short	(.L_17 - .L_16)
	.align		4
.L_16:
        /*0054*/ 	.word	index@(.nv.constant0._Z18incrementArrayLoopPfm)
        /*0058*/ 	.short	0x0380
        /*005a*/ 	.short	0x0010


	//----- nvinfo : EIATTR_SW_WAR
	.align		4
.L_17:
        /*005c*/ 	.byte	0x04, 0x36
        /*005e*/ 	.short	(.L_19 - .L_18)
.L_18:
        /*0060*/ 	.word	0x00000008
.L_19:


//--------------------- .nv.callgraph             --------------------------
	.section	.nv.callgraph,"",@"SHT_CUDA_CALLGRAPH"
	.align	4
	.sectionentsize	8
	.align		4
        /*0000*/ 	.word	0x00000000
	.align		4
        /*0004*/ 	.word	0xffffffff
	.align		4
        /*0008*/ 	.word	0x00000000
	.align		4
        /*000c*/ 	.word	0xfffffffe
	.align		4
        /*0010*/ 	.word	0x00000000
	.align		4
        /*0014*/ 	.word	0xfffffffd
	.align		4
        /*0018*/ 	.word	0x00000000
	.align		4
        /*001c*/ 	.word	0xfffffffc


//--------------------- .text._Z18incrementArrayLoopPfm --------------------------
	.section	.text._Z18incrementArrayLoopPfm,"ax",@progbits
	.align	128
        .global         _Z18incrementArrayLoopPfm
        .type           _Z18incrementArrayLoopPfm,@function
        .size           _Z18incrementArrayLoopPfm,(.L_x_2 - _Z18incrementArrayLoopPfm)
        .other          _Z18incrementArrayLoopPfm,@"STO_CUDA_ENTRY STV_DEFAULT"
_Z18incrementArrayLoopPfm:
.text._Z18incrementArrayLoopPfm:
[----:B------:R-:W-:Y:S01]  /*0000*/  LDC R1, c[0x0][0x37c] ;  /* 0x0000df00ff017b82 */ /* 0x000fe20000000800 */
[----:B------:R-:W0:Y:S07]  /*0010*/  S2R R3, SR_TID.X ;  /* 0x0000000000037919 */ /* 0x000e2e0000002100 */
[----:B------:R-:W0:Y:S01]  /*0020*/  S2UR UR4, SR_CTAID.X ;  /* 0x00000000000479c3 */ /* 0x000e220000002500 */
[----:B------:R-:W1:Y:S07]  /*0030*/  LDCU.64 UR8, c[0x0][0x388] ;  /* 0x00007100ff0877ac */ /* 0x000e6e0008000a00 */
[----:B------:R-:W0:Y:S02]  /*0040*/  LDC R2, c[0x0][0x360] ;  /* 0x0000d800ff027b82 */ /* 0x000e240000000800 */
[----:B0-----:R-:W-:-:S05]  /*0050*/  IMAD R0, R2, UR4, R3 ;  /* 0x0000000402007c24 */ /* 0x001fca000f8e0203 */
[----:B-1----:R-:W-:-:S04]  /*0060*/  ISETP.GE.U32.AND P0, PT, R0, UR8, PT ;  /* 0x0000000800007c0c */ /* 0x002fc8000bf06070 */
[----:B------:R-:W-:-:S13]  /*0070*/  ISETP.GE.U32.AND.EX P0, PT, RZ, UR9, PT, P0 ;  /* 0x00000009ff007c0c */ /* 0x000fda000bf06100 */
[----:B------:R-:W-:Y:S05]  /*0080*/  @P0 EXIT ;  /* 0x000000000000094d */ /* 0x000fea0003800000 */
[----:B------:R-:W0:Y:S01]  /*0090*/  LDCU UR4, c[0x0][0x370] ;  /* 0x00006e00ff0477ac */ /* 0x000e220008000800 */
[----:B------:R-:W-:Y:S02]  /*00a0*/  IMAD.MOV.U32 R7, RZ, RZ, R0 ;  /* 0x000000ffff077224 */ /* 0x000fe400078e0000 */
[----:B------:R-:W-:Y:S01]  /*00b0*/  IMAD.MOV.U32 R6, RZ, RZ, RZ ;  /* 0x000000ffff067224 */ /* 0x000fe200078e00ff */
[----:B------:R-:W1:Y:S01]  /*00c0*/  LDCU.64 UR6, c[0x0][0x358] ;  /* 0x00006b00ff0677ac */ /* 0x000e620008000a00 */
[----:B------:R-:W2:Y:S01]  /*00d0*/  LDCU.64 UR10, c[0x0][0x380] ;  /* 0x00007000ff0a77ac */ /* 0x000ea20008000a00 */
[----:B0-----:R-:W-:-:S07]  /*00e0*/  IMAD R0, R2, UR4, RZ ;  /* 0x0000000402007c24 */ /* 0x001fce000f8e02ff */
.L_x_0:
[----:B0-2---:R-:W-:-:S04]  /*00f0*/  LEA R2, P0, R7, UR10, 0x2 ;  /* 0x0000000a07027c11 */ /* 0x005fc8000f8010ff */
[----:B------:R-:W-:-:S05]  /*0100*/  LEA.HI.X R3, R7, UR11, R6, 0x2, P0 ;  /* 0x0000000b07037c11 */ /* 0x000fca00080f1406 */
[----:B-1----:R-:W2:Y:S01]  /*0110*/  LDG.E R4, desc[UR6][R2.64] ;  /* 0x0000000602047981 */ /* 0x002ea2000c1e1900 */
[----:B------:R-:W-:-:S05]  /*0120*/  IADD3 R7, P0, PT, R0, R7, RZ ;  /* 0x0000000700077210 */ /* 0x000fca0007f1e0ff */
[----:B------:R-:W-:Y:S01]  /*0130*/  IMAD.X R6, RZ, RZ, R6, P0 ;  /* 0x000000ffff067224 */ /* 0x000fe200000e0606 */
[----:B------:R-:W-:-:S04]  /*0140*/  ISETP.GE.U32.AND P0, PT, R7, UR8, PT ;  /* 0x0000000807007c0c */ /* 0x000fc8000bf06070 */
[----:B------:R-:W-:Y:S01]  /*0150*/  ISETP.GE.U32.AND.EX P0, PT, R6, UR9, PT, P0 ;  /* 0x0000000906007c0c */ /* 0x000fe2000bf06100 */
[----:B--2---:R-:W-:-:S05]  /*0160*/  FADD R5, R4, 1 ;  /* 0x3f80000004057421 */ /* 0x004fca0000000000 */
[----:B------:R0:W-:Y:S07]  /*0170*/  STG.E desc[UR6][R2.64], R5 ;  /* 0x0000000502007986 */ /* 0x0001ee000c101906 */
[----:B------:R-:W-:Y:S05]  /*0180*/  @!P0 BRA `(.L_x_0) ;  /* 0xfffffffc00d88947 */ /* 0x000fea000383ffff */
[----:B------:R-:W-:Y:S05]  /*0190*/  EXIT ;  /* 0x000000000000794d */ /* 0x000fea0003800000 */
.L_x_1:
[----:B------:R-:W-:-:S00]  /*01a0*/  BRA `(.L_x_1) ;  /* 0xfffffffc00fc7947 */ /* 0x000fc0000383ffff */
[----:B------:R-:W-:-:S00]  /*01b0*/  NOP ;  /* 0x0000000000007918 */ /* 0x000fc00000000000 */
        /* <DEDUP_REMOVED lines=12> */
.L_x_2:


//--------------------- .nv.shared.reserved.0     --------------------------
	.section	.nv.shared.reserved.0,"aw",@nobits
	.weak		__nv_reservedSMEM_offset_0_alias
	.size		__nv_reservedSMEM_offset_0_alias, 0, 64
	.other		__nv_reservedSMEM_offset_0_alias,@"STO_CUDA_RESERVED_SHARED STV_DEFAULT"
__nv_reservedSMEM_offset_0_alias:
	.zero		0
	.zero		64


//--------------------- .nv.constant0._Z18incrementArrayLoopPfm --------------------------
	.section	.nv.constant0._Z18incrementArrayLoopPfm,"a",@progbits
	.sectionflags	@""
	.align	4
.nv.constant0._Z18incrementArrayLoopPfm:
	.zero		912


//--------------------- SYMBOLS --------------------------

	.type		.nv.reservedSmem.offset0,@object
	.size		.nv.reservedSmem.offset0,0x4
